	.headerflags	@"EF_CUDA_TEXMODE_UNIFIED EF_CUDA_64BIT_ADDRESS EF_CUDA_ACCELERATORS EF_CUDA_SM90 EF_CUDA_VIRTUAL_SM(EF_CUDA_SM90)"
	.elftype	@"ET_EXEC"


//--------------------- .nv.info                  --------------------------
	.section	.nv.info,"",@"SHT_CUDA_INFO"
	.align	4


	//----- nvinfo : EIATTR_REGCOUNT
	.align		4
        /*0000*/ 	.byte	0x04, 0x2f
        /*0002*/ 	.short	(.L_3 - .L_2)
	.align		4
.L_2:
        /*0004*/ 	.word	index@(triton_poi_fused__native_batch_norm_legit_no_training_avg_pool2d_cat_relu_29)
        /*0008*/ 	.word	0x00000020


	//----- nvinfo : EIATTR_MIN_STACK_SIZE
	.align		4
.L_3:
        /*000c*/ 	.byte	0x04, 0x12
        /*000e*/ 	.short	(.L_5 - .L_4)
	.align		4
.L_4:
        /*0010*/ 	.word	index@(triton_poi_fused__native_batch_norm_legit_no_training_avg_pool2d_cat_relu_29)
        /*0014*/ 	.word	0x00000000


	//----- nvinfo : EIATTR_FRAME_SIZE
	.align		4
.L_5:
        /*0018*/ 	.byte	0x04, 0x11
        /*001a*/ 	.short	(.L_7 - .L_6)
	.align		4
.L_6:
        /*001c*/ 	.word	index@(triton_poi_fused__native_batch_norm_legit_no_training_avg_pool2d_cat_relu_29)
        /*0020*/ 	.word	0x00000000


	//----- nvinfo : EIATTR_MIN_STACK_SIZE
	.align		4
.L_7:
        /*0024*/ 	.byte	0x04, 0x12
        /*0026*/ 	.short	(.L_9 - .L_8)
	.align		4
.L_8:
        /*0028*/ 	.word	index@(triton_poi_fused__native_batch_norm_legit_no_training_avg_pool2d_cat_relu_29)
        /*002c*/ 	.word	0x00000000
.L_9:


//--------------------- .nv.info.triton_poi_fused__native_batch_norm_legit_no_training_avg_pool2d_cat_relu_29 --------------------------
	.section	.nv.info.triton_poi_fused__native_batch_norm_legit_no_training_avg_pool2d_cat_relu_29,"",@"SHT_CUDA_INFO"
	.sectionflags	@""
	.align	4


	//----- nvinfo : EIATTR_CUDA_API_VERSION
	.align		4
        /*0000*/ 	.byte	0x04, 0x37
        /*0002*/ 	.short	(.L_11 - .L_10)
.L_10:
        /*0004*/ 	.word	0x0000007c


	//----- nvinfo : EIATTR_KPARAM_INFO
	.align		4
.L_11:
        /*0008*/ 	.byte	0x04, 0x17
        /*000a*/ 	.short	(.L_13 - .L_12)
.L_12:
        /*000c*/ 	.word	0x00000000
        /*0010*/ 	.short	0x0010
        /*0012*/ 	.short	0x0080
        /*0014*/ 	.byte	0x00, 0xf0, 0x11, 0x00


	//----- nvinfo : EIATTR_KPARAM_INFO
	.align		4
.L_13:
        /*0018*/ 	.byte	0x04, 0x17
        /*001a*/ 	.short	(.L_15 - .L_14)
.L_14:
        /*001c*/ 	.word	0x00000000
        /*0020*/ 	.short	0x000f
        /*0022*/ 	.short	0x0078
        /*0024*/ 	.byte	0x00, 0xf4, 0x21, 0x00


	//----- nvinfo : EIATTR_KPARAM_INFO
	.align		4
.L_15:
        /*0028*/ 	.byte	0x04, 0x17
        /*002a*/ 	.short	(.L_17 - .L_16)
.L_16:
        /*002c*/ 	.word	0x00000000
        /*0030*/ 	.short	0x000e
        /*0032*/ 	.short	0x0070
        /*0034*/ 	.byte	0x00, 0xf4, 0x21, 0x00


	//----- nvinfo : EIATTR_KPARAM_INFO
	.align		4
.L_17:
        /*0038*/ 	.byte	0x04, 0x17
        /*003a*/ 	.short	(.L_19 - .L_18)
.L_18:
        /*003c*/ 	.word	0x00000000
        /*0040*/ 	.short	0x000d
        /*0042*/ 	.short	0x0068
        /*0044*/ 	.byte	0x00, 0xf4, 0x21, 0x00


	//----- nvinfo : EIATTR_KPARAM_INFO
	.align		4
.L_19:
        /*0048*/ 	.byte	0x04, 0x17
        /*004a*/ 	.short	(.L_21 - .L_20)
.L_20:
        /*004c*/ 	.word	0x00000000
        /*0050*/ 	.short	0x000c
        /*0052*/ 	.short	0x0060
        /*0054*/ 	.byte	0x00, 0xf4, 0x21, 0x00


	//----- nvinfo : EIATTR_KPARAM_INFO
	.align		4
.L_21:
        /*0058*/ 	.byte	0x04, 0x17
        /*005a*/ 	.short	(.L_23 - .L_22)
.L_22:
        /*005c*/ 	.word	0x00000000
        /*0060*/ 	.short	0x000b
        /*0062*/ 	.short	0x0058
        /*0064*/ 	.byte	0x00, 0xf4, 0x21, 0x00


	//----- nvinfo : EIATTR_KPARAM_INFO
	.align		4
.L_23:
        /*0068*/ 	.byte	0x04, 0x17
        /*006a*/ 	.short	(.L_25 - .L_24)
.L_24:
        /*006c*/ 	.word	0x00000000
        /*0070*/ 	.short	0x000a
        /*0072*/ 	.short	0x0050
        /*0074*/ 	.byte	0x00, 0xf4, 0x21, 0x00


	//----- nvinfo : EIATTR_KPARAM_INFO
	.align		4
.L_25:
        /*0078*/ 	.byte	0x04, 0x17
        /*007a*/ 	.short	(.L_27 - .L_26)
.L_26:
        /*007c*/ 	.word	0x00000000
        /*0080*/ 	.short	0x0009
        /*0082*/ 	.short	0x0048
        /*0084*/ 	.byte	0x00, 0xf4, 0x21, 0x00


	//----- nvinfo : EIATTR_KPARAM_INFO
	.align		4
.L_27:
        /*0088*/ 	.byte	0x04, 0x17
        /*008a*/ 	.short	(.L_29 - .L_28)
.L_28:
        /*008c*/ 	.word	0x00000000
        /*0090*/ 	.short	0x0008
        /*0092*/ 	.short	0x0040
        /*0094*/ 	.byte	0x00, 0xf4, 0x21, 0x00


	//----- nvinfo : EIATTR_KPARAM_INFO
	.align		4
.L_29:
        /*0098*/ 	.byte	0x04, 0x17
        /*009a*/ 	.short	(.L_31 - .L_30)
.L_30:
        /*009c*/ 	.word	0x00000000
        /*00a0*/ 	.short	0x0007
        /*00a2*/ 	.short	0x0038
        /*00a4*/ 	.byte	0x00, 0xf4, 0x21, 0x00


	//----- nvinfo : EIATTR_KPARAM_INFO
	.align		4
.L_31:
        /*00a8*/ 	.byte	0x04, 0x17
        /*00aa*/ 	.short	(.L_33 - .L_32)
.L_32:
        /*00ac*/ 	.word	0x00000000
        /*00b0*/ 	.short	0x0006
        /*00b2*/ 	.short	0x0030
        /*00b4*/ 	.byte	0x00, 0xf4, 0x21, 0x00


	//----- nvinfo : EIATTR_KPARAM_INFO
	.align		4
.L_33:
        /*00b8*/ 	.byte	0x04, 0x17
        /*00ba*/ 	.short	(.L_35 - .L_34)
.L_34:
        /*00bc*/ 	.word	0x00000000
        /*00c0*/ 	.short	0x0005
        /*00c2*/ 	.short	0x0028
        /*00c4*/ 	.byte	0x00, 0xf4, 0x21, 0x00


	//----- nvinfo : EIATTR_KPARAM_INFO
	.align		4
.L_35:
        /*00c8*/ 	.byte	0x04, 0x17
        /*00ca*/ 	.short	(.L_37 - .L_36)
.L_36:
        /*00cc*/ 	.word	0x00000000
        /*00d0*/ 	.short	0x0004
        /*00d2*/ 	.short	0x0020
        /*00d4*/ 	.byte	0x00, 0xf4, 0x21, 0x00


	//----- nvinfo : EIATTR_KPARAM_INFO
	.align		4
.L_37:
        /*00d8*/ 	.byte	0x04, 0x17
        /*00da*/ 	.short	(.L_39 - .L_38)
.L_38:
        /*00dc*/ 	.word	0x00000000
        /*00e0*/ 	.short	0x0003
        /*00e2*/ 	.short	0x0018
        /*00e4*/ 	.byte	0x00, 0xf4, 0x21, 0x00


	//----- nvinfo : EIATTR_KPARAM_INFO
	.align		4
.L_39:
        /*00e8*/ 	.byte	0x04, 0x17
        /*00ea*/ 	.short	(.L_41 - .L_40)
.L_40:
        /*00ec*/ 	.word	0x00000000
        /*00f0*/ 	.short	0x0002
        /*00f2*/ 	.short	0x0010
        /*00f4*/ 	.byte	0x00, 0xf4, 0x21, 0x00


	//----- nvinfo : EIATTR_KPARAM_INFO
	.align		4
.L_41:
        /*00f8*/ 	.byte	0x04, 0x17
        /*00fa*/ 	.short	(.L_43 - .L_42)
.L_42:
        /*00fc*/ 	.word	0x00000000
        /*0100*/ 	.short	0x0001
        /*0102*/ 	.short	0x0008
        /*0104*/ 	.byte	0x00, 0xf4, 0x21, 0x00


	//----- nvinfo : EIATTR_KPARAM_INFO
	.align		4
.L_43:
        /*0108*/ 	.byte	0x04, 0x17
        /*010a*/ 	.short	(.L_45 - .L_44)
.L_44:
        /*010c*/ 	.word	0x00000000
        /*0110*/ 	.short	0x0000
        /*0112*/ 	.short	0x0000
        /*0114*/ 	.byte	0x00, 0xf4, 0x21, 0x00


	//----- nvinfo : EIATTR_SPARSE_MMA_MASK
	.align		4
.L_45:
        /*0118*/ 	.byte	0x03, 0x50
        /*011a*/ 	.short	0x0000


	//----- nvinfo : EIATTR_MAXREG_COUNT
	.align		4
        /*011c*/ 	.byte	0x03, 0x1b
        /*011e*/ 	.short	0x00ff


	//----- nvinfo : EIATTR_EXIT_INSTR_OFFSETS
	.align		4
        /*0120*/ 	.byte	0x04, 0x1c
        /*0122*/ 	.short	(.L_47 - .L_46)


	//   ....[0]....
.L_46:
        /*0124*/ 	.word	0x00001420


	//----- nvinfo : EIATTR_REQNTID
	.align		4
.L_47:
        /*0128*/ 	.byte	0x04, 0x10
        /*012a*/ 	.short	(.L_49 - .L_48)
.L_48:
        /*012c*/ 	.word	0x00000080
        /*0130*/ 	.word	0x00000001
        /*0134*/ 	.word	0x00000001


	//----- nvinfo : EIATTR_CBANK_PARAM_SIZE
	.align		4
.L_49:
        /*0138*/ 	.byte	0x03, 0x19
        /*013a*/ 	.short	0x0084


	//----- nvinfo : EIATTR_PARAM_CBANK
	.align		4
        /*013c*/ 	.byte	0x04, 0x0a
        /*013e*/ 	.short	(.L_51 - .L_50)
	.align		4
.L_50:
        /*0140*/ 	.word	index@(.nv.constant0.triton_poi_fused__native_batch_norm_legit_no_training_avg_pool2d_cat_relu_29)
        /*0144*/ 	.short	0x0210
        /*0146*/ 	.short	0x0084


	//----- nvinfo : EIATTR_SW_WAR
	.align		4
.L_51:
        /*0148*/ 	.byte	0x04, 0x36
        /*014a*/ 	.short	(.L_53 - .L_52)
.L_52:
        /*014c*/ 	.word	0x00000008
.L_53:


//--------------------- .nv.callgraph             --------------------------
	.section	.nv.callgraph,"",@"SHT_CUDA_CALLGRAPH"
	.align	4
	.sectionentsize	8
	.align		4
        /*0000*/ 	.word	0x00000000
	.align		4
        /*0004*/ 	.word	0xffffffff
	.align		4
        /*0008*/ 	.word	0x00000000
	.align		4
        /*000c*/ 	.word	0xfffffffe
	.align		4
        /*0010*/ 	.word	0x00000000
	.align		4
        /*0014*/ 	.word	0xfffffffd
	.align		4
        /*0018*/ 	.word	0x00000000
	.align		4
        /*001c*/ 	.word	0xfffffffc


//--------------------- .nv.constant4             --------------------------
	.section	.nv.constant4,"a",@progbits
	.align	8
	.align		8
.nv.constant4:
        /*0000*/ 	.dword	_$_str
	.align		8
        /*0008*/ 	.dword	_$_str_$_2


//--------------------- .text.triton_poi_fused__native_batch_norm_legit_no_training_avg_pool2d_cat_relu_29 --------------------------
	.section	.text.triton_poi_fused__native_batch_norm_legit_no_training_avg_pool2d_cat_relu_29,"ax",@progbits
	.align	128
        .global         triton_poi_fused__native_batch_norm_legit_no_training_avg_pool2d_cat_relu_29
        .type           triton_poi_fused__native_batch_norm_legit_no_training_avg_pool2d_cat_relu_29,@function
        .size           triton_poi_fused__native_batch_norm_legit_no_training_avg_pool2d_cat_relu_29,(.L_x_1 - triton_poi_fused__native_batch_norm_legit_no_training_avg_pool2d_cat_relu_29)
        .other          triton_poi_fused__native_batch_norm_legit_no_training_avg_pool2d_cat_relu_29,@"STO_CUDA_ENTRY STV_DEFAULT"
triton_poi_fused__native_batch_norm_legit_no_training_avg_pool2d_cat_relu_29:
.text.triton_poi_fused__native_batch_norm_legit_no_training_avg_pool2d_cat_relu_29:
[----:B------:R-:W-:Y:S01]  /*0000*/  LDC R1, c[0x0][0x28] ;  /* 0x00000a00ff017b82 */ /* 0x000fe20000000800 */
[----:B------:R-:W1:Y:S07]  /*0010*/  S2R R0, SR_TID.X ;  /* 0x0000000000007919 */ /* 0x000e6e0000002100 */
[----:B------:R-:W2:Y:S01]  /*0020*/  LDC.64 R2, c[0x0][0x210] ;  /* 0x00008400ff027b82 */ /* 0x000ea20000000a00 */
[----:B------:R-:W-:Y:S01]  /*0030*/  ULDC.64 UR4, c[0x0][0x208] ;  /* 0x0000820000047ab9 */ /* 0x000fe20000000a00 */
[----:B------:R-:W3:Y:S01]  /*0040*/  S2R R5, SR_CTAID.X ;  /* 0x0000000000057919 */ /* 0x000ee20000002500 */
[----:B-1----:R-:W-:-:S04]  /*0050*/  SHF.L.U32 R0, R0, 0x2, RZ ;  /* 0x0000000200007819 */ /* 0x002fc800000006ff */
[----:B------:R-:W-:Y:S02]  /*0060*/  LOP3.LUT R0, R0, 0x1fc, RZ, 0xc0, !PT ;  /* 0x000001fc00007812 */ /* 0x000fe400078ec0ff */
[----:B---3--:R-:W-:Y:S02]  /*0070*/  SHF.R.S32.HI R21, RZ, 0x15, R5 ;  /* 0x00000015ff157819 */ /* 0x008fe40000011405 */
[----:B------:R-:W-:Y:S02]  /*0080*/  LEA R19, R5, R0, 0xa ;  /* 0x0000000005137211 */ /* 0x000fe400078e50ff */
[----:B------:R-:W-:Y:S02]  /*0090*/  SGXT R21, R21, 0x1 ;  /* 0x000000011515781a */ /* 0x000fe40000000200 */
[----:B------:R-:W-:Y:S02]  /*00a0*/  IADD3 R4, R19, 0x1, RZ ;  /* 0x0000000113047810 */ /* 0x000fe40007ffe0ff */
[----:B------:R-:W-:-:S02]  /*00b0*/  IADD3 R6, R19, 0x2, RZ ;  /* 0x0000000213067810 */ /* 0x000fc40007ffe0ff */
[C---:B------:R-:W-:Y:S02]  /*00c0*/  LEA.HI R5, R21.reuse, R4, RZ, 0x5 ;  /* 0x0000000415057211 */ /* 0x040fe400078f28ff */
[----:B------:R-:W-:Y:S02]  /*00d0*/  LEA.HI R7, R21, R6, RZ, 0x5 ;  /* 0x0000000615077211 */ /* 0x000fe400078f28ff */
[----:B------:R-:W-:Y:S02]  /*00e0*/  LOP3.LUT R25, R5, 0x7fffffe0, RZ, 0xc0, !PT ;  /* 0x7fffffe005197812 */ /* 0x000fe400078ec0ff */
[----:B------:R-:W-:Y:S02]  /*00f0*/  SHF.R.S32.HI R0, RZ, 0x1f, R19 ;  /* 0x0000001fff007819 */ /* 0x000fe40000011413 */
[----:B------:R-:W-:Y:S02]  /*0100*/  LOP3.LUT R7, R7, 0x7fffffe0, RZ, 0xc0, !PT ;  /* 0x7fffffe007077812 */ /* 0x000fe400078ec0ff */
[----:B------:R-:W-:-:S02]  /*0110*/  IADD3 R25, R4, -R25, RZ ;  /* 0x8000001904197210 */ /* 0x000fc40007ffe0ff */
[----:B------:R-:W-:Y:S02]  /*0120*/  IADD3 R4, R19, 0x3, RZ ;  /* 0x0000000313047810 */ /* 0x000fe40007ffe0ff */
[----:B------:R-:W-:Y:S02]  /*0130*/  LEA.HI R0, R0, R19, RZ, 0x5 ;  /* 0x0000001300007211 */ /* 0x000fe400078f28ff */
[----:B------:R-:W-:Y:S02]  /*0140*/  IADD3 R6, R6, -R7, RZ ;  /* 0x8000000706067210 */ /* 0x000fe40007ffe0ff */
[----:B------:R-:W-:Y:S02]  /*0150*/  LEA.HI R7, R21, R4, RZ, 0x5 ;  /* 0x0000000415077211 */ /* 0x000fe400078f28ff */
[C---:B------:R-:W-:Y:S02]  /*0160*/  LOP3.LUT R8, R0.reuse, 0x7fffffe0, RZ, 0xc0, !PT ;  /* 0x7fffffe000087812 */ /* 0x040fe400078ec0ff */
[----:B------:R-:W-:-:S02]  /*0170*/  SHF.L.U32 R0, R0, 0x2, RZ ;  /* 0x0000000200007819 */ /* 0x000fc400000006ff */
[----:B------:R-:W-:Y:S02]  /*0180*/  LOP3.LUT R7, R7, 0x7fffffe0, RZ, 0xc0, !PT ;  /* 0x7fffffe007077812 */ /* 0x000fe400078ec0ff */
[----:B------:R-:W-:Y:S02]  /*0190*/  IADD3 R5, R19, -R8, RZ ;  /* 0x8000000813057210 */ /* 0x000fe40007ffe0ff */
[----:B------:R-:W-:Y:S02]  /*01a0*/  LOP3.LUT R0, R0, 0xffffff80, RZ, 0xc0, !PT ;  /* 0xffffff8000007812 */ /* 0x000fe400078ec0ff */
[----:B------:R-:W-:Y:S02]  /*01b0*/  IADD3 R7, R4, -R7, RZ ;  /* 0x8000000704077210 */ /* 0x000fe40007ffe0ff */
[-C--:B------:R-:W-:Y:S02]  /*01c0*/  LEA R9, R5, R0.reuse, 0x1 ;  /* 0x0000000005097211 */ /* 0x080fe400078e08ff */
[----:B------:R-:W-:-:S02]  /*01d0*/  LEA R29, R25, R0, 0x1 ;  /* 0x00000000191d7211 */ /* 0x000fc400078e08ff */
[-C--:B------:R-:W-:Y:S01]  /*01e0*/  LEA R11, R7, R0.reuse, 0x1 ;  /* 0x00000000070b7211 */ /* 0x080fe200078e08ff */
[--C-:B--2---:R-:W-:Y:S01]  /*01f0*/  IMAD.WIDE R8, R9, 0x4, R2.reuse ;  /* 0x0000000409087825 */ /* 0x104fe200078e0202 */
[----:B------:R-:W-:Y:S02]  /*0200*/  LOP3.LUT R18, R0, 0x40, RZ, 0xfc, !PT ;  /* 0x0000004000127812 */ /* 0x000fe400078efcff */
[C---:B------:R-:W-:Y:S01]  /*0210*/  LEA R27, R6.reuse, R0, 0x1 ;  /* 0x00000000061b7211 */ /* 0x040fe200078e08ff */
[--C-:B------:R-:W-:Y:S01]  /*0220*/  IMAD.WIDE R28, R29, 0x4, R2.reuse ;  /* 0x000000041d1c7825 */ /* 0x100fe200078e0202 */
[-C--:B------:R-:W-:Y:S01]  /*0230*/  LEA R17, R5, R18.reuse, 0x1 ;  /* 0x0000001205117211 */ /* 0x080fe200078e08ff */
[----:B------:R-:W2:Y:S01]  /*0240*/  LDG.E.EL R15, desc[UR4][R8.64] ;  /* 0x00000004080f7981 */ /* 0x000ea2000c2e1900 */
[-C--:B------:R-:W-:Y:S01]  /*0250*/  LEA R4, R25, R18.reuse, 0x1 ;  /* 0x0000001219047211 */ /* 0x080fe200078e08ff */
[--C-:B------:R-:W-:Y:S01]  /*0260*/  IMAD.WIDE R10, R11, 0x4, R2.reuse ;  /* 0x000000040b0a7825 */ /* 0x100fe200078e0202 */
[-C--:B------:R-:W-:Y:S01]  /*0270*/  LEA R22, R6, R18.reuse, 0x1 ;  /* 0x0000001206167211 */ /* 0x080fe200078e08ff */
[----:B------:R1:W2:Y:S01]  /*0280*/  LDG.E.EL R20, desc[UR4][R8.64+0x4] ;  /* 0x0000040408147981 */ /* 0x0002a2000c2e1900 */
[----:B------:R-:W-:Y:S01]  /*0290*/  LEA R18, R7, R18, 0x1 ;  /* 0x0000001207127211 */ /* 0x000fe200078e08ff */
[--C-:B------:R-:W-:Y:S01]  /*02a0*/  IMAD.WIDE R26, R27, 0x4, R2.reuse ;  /* 0x000000041b1a7825 */ /* 0x100fe200078e0202 */
[----:B------:R-:W-:Y:S01]  /*02b0*/  LOP3.LUT R0, R0, 0x41, RZ, 0xfc, !PT ;  /* 0x0000004100007812 */ /* 0x000fe200078efcff */
[----:B------:R-:W3:Y:S04]  /*02c0*/  LDG.E.EL R14, desc[UR4][R28.64] ;  /* 0x000000041c0e7981 */ /* 0x000ee8000c2e1900 */
[----:B------:R-:W3:Y:S01]  /*02d0*/  LDG.E.EL R13, desc[UR4][R28.64+0x4] ;  /* 0x000004041c0d7981 */ /* 0x000ee2000c2e1900 */
[----:B-1----:R-:W-:-:S03]  /*02e0*/  IMAD.WIDE R8, R4, 0x4, R2 ;  /* 0x0000000404087825 */ /* 0x002fc600078e0202 */
[----:B------:R-:W4:Y:S01]  /*02f0*/  LDG.E.EL R12, desc[UR4][R26.64] ;  /* 0x000000041a0c7981 */ /* 0x000f22000c2e1900 */
[----:B------:R-:W-:-:S03]  /*0300*/  IMAD.WIDE R16, R17, 0x4, R2 ;  /* 0x0000000411107825 */ /* 0x000fc600078e0202 */
[----:B------:R1:W4:Y:S04]  /*0310*/  LDG.E.EL R23, desc[UR4][R26.64+0x4] ;  /* 0x000004041a177981 */ /* 0x000328000c2e1900 */
[----:B------:R-:W5:Y:S04]  /*0320*/  LDG.E.EL R29, desc[UR4][R10.64] ;  /* 0x000000040a1d7981 */ /* 0x000f68000c2e1900 */
[----:B------:R1:W5:Y:S02]  /*0330*/  LDG.E.EL R28, desc[UR4][R10.64+0x4] ;  /* 0x000004040a1c7981 */ /* 0x000364000c2e1900 */
[----:B-1----:R-:W-:-:S02]  /*0340*/  IMAD.WIDE R26, R22, 0x4, R2 ;  /* 0x00000004161a7825 */ /* 0x002fc400078e0202 */
[----:B------:R1:W5:Y:S04]  /*0350*/  LDG.E.EL R4, desc[UR4][R8.64] ;  /* 0x0000000408047981 */ /* 0x000368000c2e1900 */
[----:B------:R1:W5:Y:S01]  /*0360*/  LDG.E.EL R17, desc[UR4][R16.64] ;  /* 0x0000000410117981 */ /* 0x000362000c2e1900 */
[--C-:B------:R-:W-:Y:S01]  /*0370*/  IMAD.WIDE R10, R18, 0x4, R2.reuse ;  /* 0x00000004120a7825 */ /* 0x100fe200078e0202 */
[-C--:B------:R-:W-:Y:S02]  /*0380*/  LEA R18, R5, R0.reuse, 0x1 ;  /* 0x0000000005127211 */ /* 0x080fe400078e08ff */
[----:B------:R1:W5:Y:S03]  /*0390*/  LDG.E.EL R24, desc[UR4][R26.64] ;  /* 0x000000041a187981 */ /* 0x000366000c2e1900 */
[----:B-1----:R-:W-:Y:S01]  /*03a0*/  IMAD.WIDE R8, R18, 0x4, R2 ;  /* 0x0000000412087825 */ /* 0x002fe200078e0202 */
[----:B------:R1:W5:Y:S05]  /*03b0*/  LDG.E.EL R22, desc[UR4][R10.64] ;  /* 0x000000040a167981 */ /* 0x00036a000c2e1900 */
[----:B------:R-:W5:Y:S01]  /*03c0*/  LDG.E.EL R8, desc[UR4][R8.64] ;  /* 0x0000000408087981 */ /* 0x000f62000c2e1900 */
[----:B0-----:R-:W-:-:S05]  /*03d0*/  LEA R16, R25, R0, 0x1 ;  /* 0x0000000019107211 */ /* 0x001fca00078e08ff */
[----:B------:R-:W-:-:S05]  /*03e0*/  IMAD.WIDE R26, R16, 0x4, R2 ;  /* 0x00000004101a7825 */ /* 0x000fca00078e0202 */
[----:B------:R0:W5:Y:S01]  /*03f0*/  LDG.E.EL R9, desc[UR4][R26.64] ;  /* 0x000000041a097981 */ /* 0x000162000c2e1900 */
[----:B------:R-:W-:-:S05]  /*0400*/  LEA R18, R6, R0, 0x1 ;  /* 0x0000000006127211 */ /* 0x000fca00078e08ff */
[----:B-1----:R-:W-:-:S06]  /*0410*/  IMAD.WIDE R10, R18, 0x4, R2 ;  /* 0x00000004120a7825 */ /* 0x002fcc00078e0202 */
[----:B------:R-:W5:Y:S01]  /*0420*/  LDG.E.EL R10, desc[UR4][R10.64] ;  /* 0x000000040a0a7981 */ /* 0x000f62000c2e1900 */
[----:B------:R-:W-:-:S05]  /*0430*/  LEA R0, R7, R0, 0x1 ;  /* 0x0000000007007211 */ /* 0x000fca00078e08ff */
[----:B0-----:R-:W-:-:S05]  /*0440*/  IMAD.WIDE R26, R0, 0x4, R2 ;  /* 0x00000004001a7825 */ /* 0x001fca00078e0202 */
[----:B------:R0:W5:Y:S01]  /*0450*/  LDG.E.EL R11, desc[UR4][R26.64] ;  /* 0x000000041a0b7981 */ /* 0x000162000c2e1900 */
[----:B------:R-:W-:-:S04]  /*0460*/  IADD3 R0, R19, 0x200, RZ ;  /* 0x0000020013007810 */ /* 0x000fc80007ffe0ff */
[----:B------:R-:W-:-:S04]  /*0470*/  LEA.HI R16, R21, R0, RZ, 0x5 ;  /* 0x0000000015107211 */ /* 0x000fc800078f28ff */
[----:B------:R-:W-:-:S04]  /*0480*/  SHF.L.U32 R16, R16, 0x2, RZ ;  /* 0x0000000210107819 */ /* 0x000fc800000006ff */
[----:B------:R-:W-:-:S04]  /*0490*/  LOP3.LUT R18, R16, 0xffffff80, RZ, 0xc0, !PT ;  /* 0xffffff8010127812 */ /* 0x000fc800078ec0ff */
[----:B0-----:R-:W-:-:S05]  /*04a0*/  LEA R27, R25, R18, 0x1 ;  /* 0x00000012191b7211 */ /* 0x001fca00078e08ff */
[----:B------:R-:W-:-:S04]  /*04b0*/  IMAD.WIDE R26, R27, 0x4, R2 ;  /* 0x000000041b1a7825 */ /* 0x000fc800078e0202 */
[----:B--2---:R-:W-:Y:S01]  /*04c0*/  FADD R20, R15, R20 ;  /* 0x000000140f147221 */ /* 0x004fe20000000000 */
[----:B------:R-:W-:Y:S01]  /*04d0*/  LEA R15, R5, R18, 0x1 ;  /* 0x00000012050f7211 */ /* 0x000fe200078e08ff */
[----:B---3--:R-:W-:-:S04]  /*04e0*/  FADD R13, R14, R13 ;  /* 0x0000000d0e0d7221 */ /* 0x008fc80000000000 */
[----:B------:R-:W-:-:S05]  /*04f0*/  IMAD.WIDE R14, R15, 0x4, R2 ;  /* 0x000000040f0e7825 */ /* 0x000fca00078e0202 */
[----:B------:R-:W2:Y:S01]  /*0500*/  LDG.E.EL R16, desc[UR4][R14.64] ;  /* 0x000000040e107981 */ /* 0x000ea2000c2e1900 */
[----:B----4-:R-:W-:-:S03]  /*0510*/  FADD R12, R12, R23 ;  /* 0x000000170c0c7221 */ /* 0x010fc60000000000 */
[----:B------:R-:W2:Y:S01]  /*0520*/  LDG.E.EL R23, desc[UR4][R14.64+0x4] ;  /* 0x000004040e177981 */ /* 0x000ea2000c2e1900 */
[----:B-----5:R-:W-:-:S03]  /*0530*/  FADD R4, R4, R13 ;  /* 0x0000000d04047221 */ /* 0x020fc60000000000 */
[----:B------:R-:W3:Y:S01]  /*0540*/  LDG.E.EL R13, desc[UR4][R26.64] ;  /* 0x000000041a0d7981 */ /* 0x000ee2000c2e1900 */
[----:B------:R-:W-:-:S03]  /*0550*/  FADD R17, R17, R20 ;  /* 0x0000001411117221 */ /* 0x000fc60000000000 */
[----:B------:R0:W3:Y:S01]  /*0560*/  LDG.E.EL R20, desc[UR4][R26.64+0x4] ;  /* 0x000004041a147981 */ /* 0x0000e2000c2e1900 */
[----:B------:R-:W-:Y:S01]  /*0570*/  FADD R24, R24, R12 ;  /* 0x0000000c18187221 */ /* 0x000fe20000000000 */
[----:B------:R-:W-:Y:S01]  /*0580*/  LOP3.LUT R12, R18, 0x40, RZ, 0xfc, !PT ;  /* 0x00000040120c7812 */ /* 0x000fe200078efcff */
[----:B0-----:R-:W-:Y:S01]  /*0590*/  FADD R27, R29, R28 ;  /* 0x0000001c1d1b7221 */ /* 0x001fe20000000000 */
[----:B------:R-:W-:Y:S02]  /*05a0*/  FADD R8, R8, R17 ;  /* 0x0000001108087221 */ /* 0x000fe40000000000 */
[----:B------:R-:W-:Y:S01]  /*05b0*/  LEA R17, R5, R12, 0x1 ;  /* 0x0000000c05117211 */ /* 0x000fe200078e08ff */
[----:B------:R-:W-:Y:S01]  /*05c0*/  FADD R22, R22, R27 ;  /* 0x0000001b16167221 */ /* 0x000fe20000000000 */
[----:B------:R-:W-:-:S03]  /*05d0*/  LEA R15, R6, R18, 0x1 ;  /* 0x00000012060f7211 */ /* 0x000fc600078e08ff */
[----:B------:R-:W-:-:S04]  /*05e0*/  IMAD.WIDE R26, R17, 0x4, R2 ;  /* 0x00000004111a7825 */ /* 0x000fc800078e0202 */
[----:B------:R-:W-:Y:S01]  /*05f0*/  IMAD.WIDE R28, R15, 0x4, R2 ;  /* 0x000000040f1c7825 */ /* 0x000fe200078e0202 */
[----:B------:R-:W4:Y:S04]  /*0600*/  LDG.E.EL R17, desc[UR4][R26.64] ;  /* 0x000000041a117981 */ /* 0x000f28000c2e1900 */
[----:B------:R-:W5:Y:S04]  /*0610*/  LDG.E.EL R14, desc[UR4][R28.64] ;  /* 0x000000041c0e7981 */ /* 0x000f68000c2e1900 */
[----:B------:R0:W5:Y:S01]  /*0620*/  LDG.E.EL R15, desc[UR4][R28.64+0x4] ;  /* 0x000004041c0f7981 */ /* 0x000162000c2e1900 */
[----:B------:R-:W-:Y:S01]  /*0630*/  FADD R9, R9, R4 ;  /* 0x0000000409097221 */ /* 0x000fe20000000000 */
[----:B------:R-:W-:-:S02]  /*0640*/  LEA R4, R25, R12, 0x1 ;  /* 0x0000000c19047211 */ /* 0x000fc400078e08ff */
[----:B0-----:R-:W-:-:S05]  /*0650*/  LEA R29, R6, R12, 0x1 ;  /* 0x0000000c061d7211 */ /* 0x001fca00078e08ff */
[----:B------:R-:W-:-:S04]  /*0660*/  IMAD.WIDE R28, R29, 0x4, R2 ;  /* 0x000000041d1c7825 */ /* 0x000fc800078e0202 */
[----:B------:R-:W-:Y:S02]  /*0670*/  IMAD.WIDE R26, R4, 0x4, R2 ;  /* 0x00000004041a7825 */ /* 0x000fe400078e0202 */
[----:B------:R-:W5:Y:S04]  /*0680*/  LDG.E.EL R29, desc[UR4][R28.64] ;  /* 0x000000041c1d7981 */ /* 0x000f68000c2e1900 */
[----:B------:R0:W5:Y:S01]  /*0690*/  LDG.E.EL R26, desc[UR4][R26.64] ;  /* 0x000000041a1a7981 */ /* 0x000162000c2e1900 */
[----:B------:R-:W-:-:S04]  /*06a0*/  LOP3.LUT R4, R18, 0x41, RZ, 0xfc, !PT ;  /* 0x0000004112047812 */ /* 0x000fc800078efcff */
[----:B------:R-:W-:Y:S02]  /*06b0*/  LEA R5, R5, R4, 0x1 ;  /* 0x0000000405057211 */ /* 0x000fe400078e08ff */
[----:B------:R-:W-:Y:S02]  /*06c0*/  LEA R12, R7, R12, 0x1 ;  /* 0x0000000c070c7211 */ /* 0x000fe400078e08ff */
[----:B------:R-:W-:Y:S02]  /*06d0*/  LEA R25, R25, R4, 0x1 ;  /* 0x0000000419197211 */ /* 0x000fe400078e08ff */
[C---:B0-----:R-:W-:Y:S02]  /*06e0*/  LEA R27, R7.reuse, R18, 0x1 ;  /* 0x00000012071b7211 */ /* 0x041fe400078e08ff */
[-C--:B------:R-:W-:Y:S02]  /*06f0*/  LEA R6, R6, R4.reuse, 0x1 ;  /* 0x0000000406067211 */ /* 0x080fe400078e08ff */
[----:B------:R-:W-:Y:S01]  /*0700*/  LEA R7, R7, R4, 0x1 ;  /* 0x0000000407077211 */ /* 0x000fe200078e08ff */
[----:B------:R-:W-:-:S06]  /*0710*/  IMAD.WIDE R4, R5, 0x4, R2 ;  /* 0x0000000405047825 */ /* 0x000fcc00078e0202 */
[----:B------:R-:W5:Y:S01]  /*0720*/  LDG.E.EL R4, desc[UR4][R4.64] ;  /* 0x0000000404047981 */ /* 0x000f62000c2e1900 */
[----:B------:R-:W-:Y:S01]  /*0730*/  FADD R10, R10, R24 ;  /* 0x000000180a0a7221 */ /* 0x000fe20000000000 */
[----:B------:R-:W-:Y:S01]  /*0740*/  IMAD.WIDE R24, R25, 0x4, R2 ;  /* 0x0000000419187825 */ /* 0x000fe200078e0202 */
[----:B------:R-:W-:-:S04]  /*0750*/  LEA.HI R28, R21, R19, RZ, 0xa ;  /* 0x00000013151c7211 */ /* 0x000fc800078f50ff */
[----:B------:R0:W5:Y:S01]  /*0760*/  LDG.E.EL R5, desc[UR4][R24.64] ;  /* 0x0000000418057981 */ /* 0x000162000c2e1900 */
[----:B------:R-:W-:Y:S01]  /*0770*/  SHF.R.S32.HI R28, RZ, 0xa, R28 ;  /* 0x0000000aff1c7819 */ /* 0x000fe2000001141c */
[----:B0-----:R-:W-:-:S05]  /*0780*/  IMAD.WIDE R24, R6, 0x4, R2 ;  /* 0x0000000406187825 */ /* 0x001fca00078e0202 */
[----:B------:R0:W5:Y:S01]  /*0790*/  LDG.E.EL R6, desc[UR4][R24.64] ;  /* 0x0000000418067981 */ /* 0x000162000c2e1900 */
[----:B------:R-:W-:Y:S01]  /*07a0*/  FADD R11, R11, R22 ;  /* 0x000000160b0b7221 */ /* 0x000fe20000000000 */
[----:B------:R-:W-:Y:S01]  /*07b0*/  LEA.HI R22, R21, R0, RZ, 0xa ;  /* 0x0000000015167211 */ /* 0x000fe200078f50ff */
[----:B0-----:R-:W-:-:S05]  /*07c0*/  IMAD.WIDE R24, R12, 0x4, R2 ;  /* 0x000000040c187825 */ /* 0x001fca00078e0202 */
[----:B------:R0:W5:Y:S01]  /*07d0*/  LDG.E.EL R12, desc[UR4][R24.64] ;  /* 0x00000004180c7981 */ /* 0x000162000c2e1900 */
[----:B------:R-:W-:Y:S01]  /*07e0*/  IMAD.HI R21, R28, 0x4bda12f7, RZ ;  /* 0x4bda12f71c157827 */ /* 0x000fe200078e02ff */
[----:B------:R-:W-:-:S03]  /*07f0*/  SHF.R.S32.HI R22, RZ, 0xa, R22 ;  /* 0x0000000aff167819 */ /* 0x000fc60000011416 */
[----:B0-----:R-:W-:-:S04]  /*0800*/  IMAD.WIDE R24, R27, 0x4, R2 ;  /* 0x000000041b187825 */ /* 0x001fc800078e0202 */
[----:B------:R-:W-:Y:S01]  /*0810*/  IMAD.WIDE R2, R7, 0x4, R2 ;  /* 0x0000000407027825 */ /* 0x000fe200078e0202 */
[----:B------:R-:W5:Y:S04]  /*0820*/  LDG.E.EL R27, desc[UR4][R24.64] ;  /* 0x00000004181b7981 */ /* 0x000f68000c2e1900 */
[----:B------:R0:W5:Y:S04]  /*0830*/  LDG.E.EL R7, desc[UR4][R2.64] ;  /* 0x0000000402077981 */ /* 0x000168000c2e1900 */
[----:B------:R1:W5:Y:S01]  /*0840*/  LDG.E.EL R18, desc[UR4][R24.64+0x4] ;  /* 0x0000040418127981 */ /* 0x000362000c2e1900 */
[----:B0-----:R-:W-:-:S04]  /*0850*/  SHF.R.U32.HI R2, RZ, 0x1f, R21 ;  /* 0x0000001fff027819 */ /* 0x001fc80000011615 */
[----:B------:R-:W-:Y:S01]  /*0860*/  LEA.HI.SX32 R21, R21, R2, 0x1b ;  /* 0x0000000215157211 */ /* 0x000fe200078fdaff */
[----:B------:R-:W-:-:S05]  /*0870*/  IMAD.HI R2, R22, 0x4bda12f7, RZ ;  /* 0x4bda12f716027827 */ /* 0x000fca00078e02ff */
[----:B------:R-:W-:-:S04]  /*0880*/  SHF.R.U32.HI R3, RZ, 0x1f, R2 ;  /* 0x0000001fff037819 */ /* 0x000fc80000011602 */
[----:B------:R-:W-:-:S05]  /*0890*/  LEA.HI.SX32 R3, R2, R3, 0x1b ;  /* 0x0000000302037211 */ /* 0x000fca00078fdaff */
[----:B-1----:R-:W-:Y:S02]  /*08a0*/  IMAD R25, R3, -0x6c, R22 ;  /* 0xffffff9403197824 */ /* 0x002fe400078e0216 */
[----:B------:R-:W0:Y:S01]  /*08b0*/  LDC.64 R2, c[0x0][0x220] ;  /* 0x00008800ff027b82 */ /* 0x000e220000000a00 */
[----:B------:R-:W-:Y:S02]  /*08c0*/  IMAD R21, R21, -0x6c, R28 ;  /* 0xffffff9415157824 */ /* 0x000fe400078e021c */
[----:B--2---:R-:W-:Y:S02]  /*08d0*/  FADD R16, R16, R23 ;  /* 0x0000001710107221 */ /* 0x004fe40000000000 */
[----:B0-----:R-:W-:-:S04]  /*08e0*/  IMAD.WIDE R22, R21, 0x4, R2 ;  /* 0x0000000415167825 */ /* 0x001fc800078e0202 */
[----:B------:R-:W-:Y:S02]  /*08f0*/  IMAD.WIDE R2, R25, 0x4, R2 ;  /* 0x0000000419027825 */ /* 0x000fe400078e0202 */
[----:B------:R-:W2:Y:S04]  /*0900*/  LDG.E.EL R22, desc[UR4][R22.64] ;  /* 0x0000000416167981 */ /* 0x000ea8000c2e1900 */
[----:B------:R0:W2:Y:S01]  /*0910*/  LDG.E.EL R24, desc[UR4][R2.64] ;  /* 0x0000000402187981 */ /* 0x0000a2000c2e1900 */
[----:B---3--:R-:W-:Y:S01]  /*0920*/  FADD R13, R13, R20 ;  /* 0x000000140d0d7221 */ /* 0x008fe20000000000 */
[----:B0-----:R-:W0:Y:S01]  /*0930*/  LDC.64 R2, c[0x0][0x218] ;  /* 0x00008600ff027b82 */ /* 0x001e220000000a00 */
[----:B----4-:R-:W-:-:S07]  /*0940*/  FADD R20, R17, R16 ;  /* 0x0000001011147221 */ /* 0x010fce0000000000 */
[----:B------:R-:W1:Y:S01]  /*0950*/  LDC.64 R16, c[0x0][0x228] ;  /* 0x00008a00ff107b82 */ /* 0x000e620000000a00 */
[----:B-----5:R-:W-:-:S04]  /*0960*/  FADD R14, R14, R15 ;  /* 0x0000000f0e0e7221 */ /* 0x020fc80000000000 */
[----:B------:R-:W-:Y:S01]  /*0970*/  FADD R29, R29, R14 ;  /* 0x0000000e1d1d7221 */ /* 0x000fe20000000000 */
[----:B0-----:R-:W-:-:S04]  /*0980*/  IMAD.WIDE R14, R21, 0x4, R2 ;  /* 0x00000004150e7825 */ /* 0x001fc800078e0202 */
[----:B------:R-:W-:Y:S02]  /*0990*/  FADD R26, R26, R13 ;  /* 0x0000000d1a1a7221 */ /* 0x000fe40000000000 */
[----:B------:R1:W3:Y:S02]  /*09a0*/  LDG.E.EL R13, desc[UR4][R14.64] ;  /* 0x000000040e0d7981 */ /* 0x0002e4000c2e1900 */
[----:B-1----:R-:W-:-:S05]  /*09b0*/  IMAD.WIDE R14, R21, 0x4, R16 ;  /* 0x00000004150e7825 */ /* 0x002fca00078e0210 */
[----:B------:R0:W4:Y:S02]  /*09c0*/  LDG.E.EL R23, desc[UR4][R14.64] ;  /* 0x000000040e177981 */ /* 0x000124000c2e1900 */
[----:B0-----:R-:W0:Y:S01]  /*09d0*/  LDC.64 R14, c[0x0][0x230] ;  /* 0x00008c00ff0e7b82 */ /* 0x001e220000000a00 */
[----:B------:R-:W-:-:S04]  /*09e0*/  IMAD.WIDE R2, R25, 0x4, R2 ;  /* 0x0000000419027825 */ /* 0x000fc800078e0202 */
[----:B------:R-:W-:Y:S02]  /*09f0*/  FADD R4, R4, R20 ;  /* 0x0000001404047221 */ /* 0x000fe40000000000 */
[----:B------:R-:W5:Y:S01]  /*0a00*/  LDG.E.EL R3, desc[UR4][R2.64] ;  /* 0x0000000402037981 */ /* 0x000f62000c2e1900 */
[----:B------:R-:W-:-:S06]  /*0a10*/  IMAD.WIDE R16, R25, 0x4, R16 ;  /* 0x0000000419107825 */ /* 0x000fcc00078e0210 */
[----:B------:R-:W4:Y:S01]  /*0a20*/  LDG.E.EL R16, desc[UR4][R16.64] ;  /* 0x0000000410107981 */ /* 0x000f22000c2e1900 */
[----:B0-----:R-:W-:-:S05]  /*0a30*/  IMAD.WIDE R20, R21, 0x4, R14 ;  /* 0x0000000415147825 */ /* 0x001fca00078e020e */
[----:B------:R0:W4:Y:S01]  /*0a40*/  LDG.E.EL R2, desc[UR4][R20.64] ;  /* 0x0000000414027981 */ /* 0x000122000c2e1900 */
[----:B------:R-:W-:-:S05]  /*0a50*/  IMAD.WIDE R14, R25, 0x4, R14 ;  /* 0x00000004190e7825 */ /* 0x000fca00078e020e */
[----:B------:R1:W4:Y:S01]  /*0a60*/  LDG.E.EL R25, desc[UR4][R14.64] ;  /* 0x000000040e197981 */ /* 0x000322000c2e1900 */
[----:B0-----:R-:W-:Y:S01]  /*0a70*/  HFMA2.MMA R20, -RZ, RZ, 1.625, 0 ;  /* 0x3e800000ff147435 */ /* 0x001fe200000001ff */
[----:B------:R-:W-:Y:S01]  /*0a80*/  FADD R6, R6, R29 ;  /* 0x0000001d06067221 */ /* 0x000fe20000000000 */
[----:B------:R-:W-:Y:S01]  /*0a90*/  FADD R5, R5, R26 ;  /* 0x0000001a05057221 */ /* 0x000fe20000000000 */
[----:B------:R-:W-:-:S04]  /*0aa0*/  FADD R27, R27, R18 ;  /* 0x000000121b1b7221 */ /* 0x000fc80000000000 */
[----:B------:R-:W-:-:S04]  /*0ab0*/  FADD R12, R12, R27 ;  /* 0x0000001b0c0c7221 */ /* 0x000fc80000000000 */
[----:B------:R-:W-:Y:S01]  /*0ac0*/  FADD R7, R7, R12 ;  /* 0x0000000c07077221 */ /* 0x000fe20000000000 */
[----:B--2---:R-:W-:Y:S01]  /*0ad0*/  FADD R22, R22, 9.9999997473787516356e-06 ;  /* 0x3727c5ac16167421 */ /* 0x004fe20000000000 */
[----:B------:R-:W-:-:S03]  /*0ae0*/  FADD R24, R24, 9.9999997473787516356e-06 ;  /* 0x3727c5ac18187421 */ /* 0x000fc60000000000 */
[----:B------:R-:W0:Y:S08]  /*0af0*/  MUFU.SQRT R28, R22 ;  /* 0x00000016001c7308 */ /* 0x000e300000002000 */
[----:B-1----:R-:W1:Y:S01]  /*0b00*/  MUFU.SQRT R15, R24 ;  /* 0x00000018000f7308 */ /* 0x002e620000002000 */
[C---:B0-----:R-:W-:Y:S02]  /*0b10*/  FSETP.GT.AND P0, PT, R28.reuse, 8.50705917302346158658e+37, PT ;  /* 0x7e8000001c00780b */ /* 0x041fe40003f04000 */
[----:B------:R-:W-:-:S02]  /*0b20*/  FSETP.GEU.AND P2, PT, R28, 1.175494350822287508e-38, PT ;  /* 0x008000001c00780b */ /* 0x000fc40003f4e000 */
[C---:B-1----:R-:W-:Y:S02]  /*0b30*/  FSETP.GT.AND P1, PT, R15.reuse, 8.50705917302346158658e+37, PT ;  /* 0x7e8000000f00780b */ /* 0x042fe40003f24000 */
[----:B------:R-:W-:-:S07]  /*0b40*/  FSETP.GEU.AND P3, PT, R15, 1.175494350822287508e-38, PT ;  /* 0x008000000f00780b */ /* 0x000fce0003f6e000 */
[----:B------:R-:W-:-:S04]  /*0b50*/  @P0 FMUL R28, R28, 0.25 ;  /* 0x3e8000001c1c0820 */ /* 0x000fc80000400000 */
[----:B------:R-:W-:Y:S01]  /*0b60*/  @P1 FMUL R15, R15, 0.25 ;  /* 0x3e8000000f0f1820 */ /* 0x000fe20000400000 */
[----:B------:R-:W-:-:S03]  /*0b70*/  @!P2 FMUL R28, R28, 16777216 ;  /* 0x4b8000001c1ca820 */ /* 0x000fc60000400000 */
[----:B------:R-:W-:Y:S01]  /*0b80*/  @!P3 FMUL R15, R15, 16777216 ;  /* 0x4b8000000f0fb820 */ /* 0x000fe20000400000 */
[----:B------:R-:W0:Y:S01]  /*0b90*/  MUFU.RCP R14, R28 ;  /* 0x0000001c000e7308 */ /* 0x000e220000001000 */
[----:B------:R-:W-:-:S07]  /*0ba0*/  FSEL R17, R20, 1, P0 ;  /* 0x3f80000014117808 */ /* 0x000fce0000000000 */
[----:B------:R-:W1:Y:S01]  /*0bb0*/  MUFU.RCP R15, R15 ;  /* 0x0000000f000f7308 */ /* 0x000e620000001000 */
[----:B------:R-:W-:Y:S01]  /*0bc0*/  FSEL R18, R20, 1, P1 ;  /* 0x3f80000014127808 */ /* 0x000fe20000800000 */
[----:B------:R-:W-:Y:S01]  /*0bd0*/  @!P2 FMUL R17, R17, 16777216 ;  /* 0x4b8000001111a820 */ /* 0x000fe20000400000 */
[----:B------:R-:W2:Y:S03]  /*0be0*/  LDC.64 R20, c[0x0][0x238] ;  /* 0x00008e00ff147b82 */ /* 0x000ea60000000a00 */
[----:B------:R-:W-:Y:S01]  /*0bf0*/  @!P3 FMUL R18, R18, 16777216 ;  /* 0x4b8000001212b820 */ /* 0x000fe20000400000 */
[----:B0-----:R-:W-:Y:S01]  /*0c00*/  FMUL R14, R14, R17 ;  /* 0x000000110e0e7220 */ /* 0x001fe20000400000 */
[----:B---3--:R-:W-:Y:S02]  /*0c10*/  LOP3.LUT R13, R13, 0x80000000, RZ, 0x3c, !PT ;  /* 0x800000000d0d7812 */ /* 0x008fe400078e3cff */
[----:B-1----:R-:W-:-:S03]  /*0c20*/  FMUL R17, R15, R18 ;  /* 0x000000120f117220 */ /* 0x002fc60000400000 */
[--C-:B------:R-:W-:Y:S01]  /*0c30*/  FFMA R27, R10, 0.25, R13.reuse ;  /* 0x3e8000000a1b7823 */ /* 0x100fe2000000000d */
[--C-:B------:R-:W-:Y:S01]  /*0c40*/  FFMA R15, R9, 0.25, R13.reuse ;  /* 0x3e800000090f7823 */ /* 0x100fe2000000000d */
[--C-:B------:R-:W-:Y:S01]  /*0c50*/  FFMA R29, R11, 0.25, R13.reuse ;  /* 0x3e8000000b1d7823 */ /* 0x100fe2000000000d */
[----:B------:R-:W-:Y:S01]  /*0c60*/  FFMA R13, R8, 0.25, R13 ;  /* 0x3e800000080d7823 */ /* 0x000fe2000000000d */
[C---:B------:R-:W-:Y:S01]  /*0c70*/  FMUL R22, R14.reuse, R27 ;  /* 0x0000001b0e167220 */ /* 0x040fe20000400000 */
[C---:B------:R-:W-:Y:S01]  /*0c80*/  FMUL R15, R14.reuse, R15 ;  /* 0x0000000f0e0f7220 */ /* 0x040fe20000400000 */
[C---:B------:R-:W-:Y:S01]  /*0c90*/  FMUL R29, R14.reuse, R29 ;  /* 0x0000001d0e1d7220 */ /* 0x040fe20000400000 */
[----:B------:R-:W-:Y:S01]  /*0ca0*/  FMUL R27, R14, R13 ;  /* 0x0000000d0e1b7220 */ /* 0x000fe20000400000 */
[----:B-----5:R-:W-:-:S05]  /*0cb0*/  LOP3.LUT R3, R3, 0x80000000, RZ, 0x3c, !PT ;  /* 0x8000000003037812 */ /* 0x020fca00078e3cff */
[--C-:B------:R-:W-:Y:S01]  /*0cc0*/  FFMA R14, R5, 0.25, R3.reuse ;  /* 0x3e800000050e7823 */ /* 0x100fe20000000003 */
[--C-:B------:R-:W-:Y:S01]  /*0cd0*/  FFMA R18, R6, 0.25, R3.reuse ;  /* 0x3e80000006127823 */ /* 0x100fe20000000003 */
[--C-:B------:R-:W-:Y:S02]  /*0ce0*/  FFMA R24, R7, 0.25, R3.reuse ;  /* 0x3e80000007187823 */ /* 0x100fe40000000003 */
[C---:B------:R-:W-:Y:S01]  /*0cf0*/  FMUL R26, R17.reuse, R14 ;  /* 0x0000000e111a7220 */ /* 0x040fe20000400000 */
[C---:B------:R-:W-:Y:S01]  /*0d00*/  FMUL R18, R17.reuse, R18 ;  /* 0x0000001211127220 */ /* 0x040fe20000400000 */
[----:B------:R-:W-:Y:S01]  /*0d10*/  FMUL R24, R17, R24 ;  /* 0x0000001811187220 */ /* 0x000fe20000400000 */
[C-C-:B----4-:R-:W-:Y:S01]  /*0d20*/  FFMA R22, R23.reuse, R22, R2.reuse ;  /* 0x0000001617167223 */ /* 0x150fe20000000002 */
[C-C-:B------:R-:W-:Y:S01]  /*0d30*/  FFMA R13, R23.reuse, R15, R2.reuse ;  /* 0x0000000f170d7223 */ /* 0x140fe20000000002 */
[C-C-:B------:R-:W-:Y:S01]  /*0d40*/  FFMA R12, R23.reuse, R27, R2.reuse ;  /* 0x0000001b170c7223 */ /* 0x140fe20000000002 */
[----:B------:R-:W-:Y:S01]  /*0d50*/  FFMA R23, R23, R29, R2 ;  /* 0x0000001d17177223 */ /* 0x000fe20000000002 */
[----:B------:R-:W-:Y:S01]  /*0d60*/  FFMA R2, R4, 0.25, R3 ;  /* 0x3e80000004027823 */ /* 0x000fe20000000003 */
[----:B------:R-:W0:Y:S03]  /*0d70*/  LDC.64 R14, c[0x0][0x240] ;  /* 0x00009000ff0e7b82 */ /* 0x000e260000000a00 */
[----:B------:R-:W-:Y:S01]  /*0d80*/  FMUL R28, R17, R2 ;  /* 0x00000002111c7220 */ /* 0x000fe20000400000 */
[----:B------:R-:W-:-:S04]  /*0d90*/  IMAD.HI R2, R19, 0x4bda12f7, RZ ;  /* 0x4bda12f713027827 */ /* 0x000fc800078e02ff */
[C-C-:B------:R-:W-:Y:S01]  /*0da0*/  FFMA R18, R16.reuse, R18, R25.reuse ;  /* 0x0000001210127223 */ /* 0x140fe20000000019 */
[C-C-:B------:R-:W-:Y:S01]  /*0db0*/  FFMA R17, R16.reuse, R26, R25.reuse ;  /* 0x0000001a10117223 */ /* 0x140fe20000000019 */
[C-C-:B------:R-:W-:Y:S01]  /*0dc0*/  FFMA R3, R16.reuse, R28, R25.reuse ;  /* 0x0000001c10037223 */ /* 0x140fe20000000019 */
[----:B------:R-:W-:Y:S01]  /*0dd0*/  FFMA R16, R16, R24, R25 ;  /* 0x0000001810107223 */ /* 0x000fe20000000019 */
[----:B------:R-:W-:-:S04]  /*0de0*/  SHF.R.U32.HI R25, RZ, 0x1f, R2 ;  /* 0x0000001fff197819 */ /* 0x000fc80000011602 */
[----:B------:R-:W-:Y:S02]  /*0df0*/  LEA.HI.SX32 R2, R2, R25, 0x11 ;  /* 0x0000001902027211 */ /* 0x000fe400078f8aff */
[----:B------:R-:W1:Y:S01]  /*0e00*/  LDC.64 R24, c[0x0][0x248] ;  /* 0x00009200ff187b82 */ /* 0x000e620000000a00 */
[----:B------:R-:W-:Y:S02]  /*0e10*/  FSETP.GEU.AND P0, PT, R23, RZ, PT ;  /* 0x000000ff1700720b */ /* 0x000fe40003f0e000 */
[----:B------:R-:W-:Y:S02]  /*0e20*/  FSETP.GEU.AND P1, PT, R22, RZ, PT ;  /* 0x000000ff1600720b */ /* 0x000fe40003f2e000 */
[----:B------:R-:W-:Y:S02]  /*0e30*/  FSETP.GEU.AND P2, PT, R13, RZ, PT ;  /* 0x000000ff0d00720b */ /* 0x000fe40003f4e000 */
[----:B------:R-:W-:Y:S01]  /*0e40*/  FSETP.GEU.AND P3, PT, R12, RZ, PT ;  /* 0x000000ff0c00720b */ /* 0x000fe20003f6e000 */
[----:B--2---:R-:W-:-:S04]  /*0e50*/  IMAD.WIDE R20, R19, 0x4, R20 ;  /* 0x0000000413147825 */ /* 0x004fc800078e0214 */
[----:B------:R-:W-:Y:S01]  /*0e60*/  FMUL R8, R8, 0.25 ;  /* 0x3e80000008087820 */ /* 0x000fe20000400000 */
[----:B------:R-:W-:Y:S01]  /*0e70*/  FMUL R9, R9, 0.25 ;  /* 0x3e80000009097820 */ /* 0x000fe20000400000 */
[----:B------:R-:W-:Y:S01]  /*0e80*/  FMUL R10, R10, 0.25 ;  /* 0x3e8000000a0a7820 */ /* 0x000fe20000400000 */
[----:B------:R-:W-:Y:S01]  /*0e90*/  FMUL R11, R11, 0.25 ;  /* 0x3e8000000b0b7820 */ /* 0x000fe20000400000 */
[----:B------:R-:W-:Y:S01]  /*0ea0*/  FMUL R4, R4, 0.25 ;  /* 0x3e80000004047820 */ /* 0x000fe20000400000 */
[----:B------:R-:W-:Y:S01]  /*0eb0*/  FMUL R5, R5, 0.25 ;  /* 0x3e80000005057820 */ /* 0x000fe20000400000 */
[----:B------:R-:W-:Y:S01]  /*0ec0*/  FMUL R6, R6, 0.25 ;  /* 0x3e80000006067820 */ /* 0x000fe20000400000 */
[----:B------:R-:W-:Y:S01]  /*0ed0*/  FMUL R7, R7, 0.25 ;  /* 0x3e80000007077820 */ /* 0x000fe20000400000 */
[----:B0-----:R-:W-:Y:S01]  /*0ee0*/  IMAD.WIDE R26, R19, 0x4, R14 ;  /* 0x00000004131a7825 */ /* 0x001fe200078e020e */
[----:B------:R-:W-:Y:S02]  /*0ef0*/  SEL R15, R23, RZ, P0 ;  /* 0x000000ff170f7207 */ /* 0x000fe40000000000 */
[----:B------:R-:W-:Y:S01]  /*0f00*/  SEL R14, R22, RZ, P1 ;  /* 0x000000ff160e7207 */ /* 0x000fe20000800000 */
[----:B------:R-:W-:Y:S01]  /*0f10*/  IMAD.HI R28, R0, 0x4bda12f7, RZ ;  /* 0x4bda12f7001c7827 */ /* 0x000fe200078e02ff */
[----:B------:R-:W-:Y:S01]  /*0f20*/  SEL R13, R13, RZ, P2 ;  /* 0x000000ff0d0d7207 */ /* 0x000fe20001000000 */
[----:B------:R-:W0:Y:S01]  /*0f30*/  LDC.64 R22, c[0x0][0x250] ;  /* 0x00009400ff167b82 */ /* 0x000e220000000a00 */
[----:B------:R-:W-:Y:S01]  /*0f40*/  SEL R12, R12, RZ, P3 ;  /* 0x000000ff0c0c7207 */ /* 0x000fe20001800000 */
[----:B------:R-:W-:Y:S01]  /*0f50*/  STG.E.128 desc[UR4][R20.64], R8 ;  /* 0x0000000814007986 */ /* 0x000fe2000c101d04 */
[----:B------:R-:W-:-:S03]  /*0f60*/  FSETP.GEU.AND P0, PT, R16, RZ, PT ;  /* 0x000000ff1000720b */ /* 0x000fc60003f0e000 */
[----:B------:R2:W-:Y:S01]  /*0f70*/  STG.E.128 desc[UR4][R20.64+0x800], R4 ;  /* 0x0008000414007986 */ /* 0x0005e2000c101d04 */
[----:B------:R-:W-:Y:S01]  /*0f80*/  FSETP.GEU.AND P3, PT, R3, RZ, PT ;  /* 0x000000ff0300720b */ /* 0x000fe20003f6e000 */
[----:B------:R-:W-:Y:S02]  /*0f90*/  IMAD R29, R2, -0x1b000, R19 ;  /* 0xfffe5000021d7824 */ /* 0x000fe400078e0213 */
[----:B------:R3:W-:Y:S01]  /*0fa0*/  STG.E.128 desc[UR4][R26.64], R12 ;  /* 0x0000000c1a007986 */ /* 0x0007e2000c101d04 */
[----:B------:R-:W-:Y:S02]  /*0fb0*/  SEL R19, R16, RZ, P0 ;  /* 0x000000ff10137207 */ /* 0x000fe40000000000 */
[----:B------:R-:W-:Y:S02]  /*0fc0*/  FSETP.GEU.AND P1, PT, R18, RZ, PT ;  /* 0x000000ff1200720b */ /* 0x000fe40003f2e000 */
[----:B------:R-:W-:Y:S02]  /*0fd0*/  FSETP.GEU.AND P2, PT, R17, RZ, PT ;  /* 0x000000ff1100720b */ /* 0x000fe40003f4e000 */
[----:B------:R-:W-:-:S02]  /*0fe0*/  SEL R16, R3, RZ, P3 ;  /* 0x000000ff03107207 */ /* 0x000fc40001800000 */
[----:B--2---:R-:W-:Y:S01]  /*0ff0*/  SHF.R.U32.HI R21, RZ, 0x1f, R28 ;  /* 0x0000001fff157819 */ /* 0x004fe2000001161c */
[----:B---3--:R-:W2:Y:S03]  /*1000*/  LDC.64 R12, c[0x0][0x258] ;  /* 0x00009600ff0c7b82 */ /* 0x008ea60000000a00 */
[----:B------:R-:W-:Y:S01]  /*1010*/  LEA.HI.SX32 R21, R28, R21, 0x11 ;  /* 0x000000151c157211 */ /* 0x000fe200078f8aff */
[----:B------:R-:W-:Y:S01]  /*1020*/  IMAD R3, R2, 0x33000, R29 ;  /* 0x0003300002037824 */ /* 0x000fe200078e021d */
[----:B------:R-:W-:Y:S02]  /*1030*/  SEL R18, R18, RZ, P1 ;  /* 0x000000ff12127207 */ /* 0x000fe40000800000 */
[----:B------:R-:W-:Y:S01]  /*1040*/  SEL R17, R17, RZ, P2 ;  /* 0x000000ff11117207 */ /* 0x000fe20001000000 */
[----:B------:R-:W-:Y:S01]  /*1050*/  IMAD R0, R21, -0x1b000, R0 ;  /* 0xfffe500015007824 */ /* 0x000fe200078e0200 */
[----:B------:R-:W3:Y:S01]  /*1060*/  LDC.64 R14, c[0x0][0x260] ;  /* 0x00009800ff0e7b82 */ /* 0x000ee20000000a00 */
[----:B-1----:R-:W-:-:S02]  /*1070*/  IMAD.WIDE R28, R3, 0x4, R24 ;  /* 0x00000004031c7825 */ /* 0x002fc400078e0218 */
[----:B------:R0:W-:Y:S02]  /*1080*/  STG.E.128 desc[UR4][R26.64+0x800], R16 ;  /* 0x000800101a007986 */ /* 0x0001e4000c101d04 */
[----:B------:R-:W-:Y:S02]  /*1090*/  IMAD R0, R21, 0x33000, R0 ;  /* 0x0003300015007824 */ /* 0x000fe400078e0200 */
[----:B------:R1:W-:Y:S01]  /*10a0*/  STG.E.128 desc[UR4][R28.64], R8 ;  /* 0x000000081c007986 */ /* 0x0003e2000c101d04 */
[----:B------:R-:W-:-:S04]  /*10b0*/  IMAD R3, R2, 0x3000, R3 ;  /* 0x0000300002037824 */ /* 0x000fc800078e0203 */
[----:B0-----:R-:W-:Y:S01]  /*10c0*/  IMAD.WIDE R26, R3, 0x4, R22 ;  /* 0x00000004031a7825 */ /* 0x001fe200078e0216 */
[----:B------:R-:W0:Y:S03]  /*10d0*/  LDC.64 R16, c[0x0][0x270] ;  /* 0x00009c00ff107b82 */ /* 0x000e260000000a00 */
[----:B-1----:R-:W-:-:S04]  /*10e0*/  IMAD.WIDE R28, R0, 0x4, R24 ;  /* 0x00000004001c7825 */ /* 0x002fc800078e0218 */
[C---:B------:R-:W-:Y:S01]  /*10f0*/  IMAD R0, R21.reuse, 0x3000, R0 ;  /* 0x0000300015007824 */ /* 0x040fe200078e0200 */
[----:B------:R-:W1:Y:S01]  /*1100*/  LDC.64 R24, c[0x0][0x268] ;  /* 0x00009a00ff187b82 */ /* 0x000e620000000a00 */
[----:B------:R-:W-:Y:S02]  /*1110*/  IMAD R3, R2, 0x3000, R3 ;  /* 0x0000300002037824 */ /* 0x000fe400078e0203 */
[----:B------:R-:W-:Y:S01]  /*1120*/  IMAD.WIDE R18, R0, 0x4, R22 ;  /* 0x0000000400127825 */ /* 0x000fe200078e0216 */
[----:B------:R4:W-:Y:S03]  /*1130*/  STG.E.128 desc[UR4][R28.64], R4 ;  /* 0x000000041c007986 */ /* 0x0009e6000c101d04 */
[----:B------:R-:W-:Y:S01]  /*1140*/  IMAD R0, R21, 0x3000, R0 ;  /* 0x0000300015007824 */ /* 0x000fe200078e0200 */
[----:B------:R3:W-:Y:S01]  /*1150*/  STG.E.128 desc[UR4][R26.64], R8 ;  /* 0x000000081a007986 */ /* 0x0007e2000c101d04 */
[----:B--2---:R-:W-:-:S03]  /*1160*/  IMAD.WIDE R22, R3, 0x4, R12 ;  /* 0x0000000403167825 */ /* 0x004fc600078e020c */
[----:B------:R2:W-:Y:S01]  /*1170*/  STG.E.128 desc[UR4][R18.64], R4 ;  /* 0x0000000412007986 */ /* 0x0005e2000c101d04 */
[----:B------:R-:W-:Y:S02]  /*1180*/  IMAD R3, R2, 0x3000, R3 ;  /* 0x0000300002037824 */ /* 0x000fe400078e0203 */
[----:B------:R-:W-:-:S04]  /*1190*/  IMAD.WIDE R12, R0, 0x4, R12 ;  /* 0x00000004000c7825 */ /* 0x000fc800078e020c */
[----:B------:R-:W-:Y:S01]  /*11a0*/  IMAD R0, R21, 0x3000, R0 ;  /* 0x0000300015007824 */ /* 0x000fe200078e0200 */
[----:B------:R-:W-:Y:S01]  /*11b0*/  STG.E.128 desc[UR4][R22.64], R8 ;  /* 0x0000000816007986 */ /* 0x000fe2000c101d04 */
[----:B----4-:R-:W4:Y:S01]  /*11c0*/  LDC.64 R28, c[0x0][0x280] ;  /* 0x0000a000ff1c7b82 */ /* 0x010f220000000a00 */
[----:B---3--:R-:W-:-:S07]  /*11d0*/  IMAD.WIDE R26, R3, 0x4, R14 ;  /* 0x00000004031a7825 */ /* 0x008fce00078e020e */
[----:B--2---:R-:W2:Y:S01]  /*11e0*/  LDC.64 R18, c[0x0][0x278] ;  /* 0x00009e00ff127b82 */ /* 0x004ea20000000a00 */
[----:B------:R-:W-:Y:S01]  /*11f0*/  IMAD.WIDE R14, R0, 0x4, R14 ;  /* 0x00000004000e7825 */ /* 0x000fe200078e020e */
[----:B------:R1:W-:Y:S04]  /*1200*/  STG.E.128 desc[UR4][R12.64], R4 ;  /* 0x000000040c007986 */ /* 0x0003e8000c101d04 */
[----:B------:R-:W-:Y:S01]  /*1210*/  STG.E.128 desc[UR4][R26.64], R8 ;  /* 0x000000081a007986 */ /* 0x000fe2000c101d04 */
[----:B------:R-:W-:-:S03]  /*1220*/  IMAD R3, R2, 0x3000, R3 ;  /* 0x0000300002037824 */ /* 0x000fc600078e0203 */
[----:B------:R3:W-:Y:S01]  /*1230*/  STG.E.128 desc[UR4][R14.64], R4 ;  /* 0x000000040e007986 */ /* 0x0007e2000c101d04 */
[----:B------:R-:W-:Y:S02]  /*1240*/  IMAD R0, R21, 0x3000, R0 ;  /* 0x0000300015007824 */ /* 0x000fe400078e0200 */
[----:B-1----:R-:W-:Y:S01]  /*1250*/  IMAD.WIDE R12, R3, 0x4, R24 ;  /* 0x00000004030c7825 */ /* 0x002fe200078e0218 */
[----:B---3--:R-:W1:Y:S03]  /*1260*/  LDC.64 R14, c[0x0][0x288] ;  /* 0x0000a200ff0e7b82 */ /* 0x008e660000000a00 */
[----:B------:R-:W-:Y:S02]  /*1270*/  IMAD R3, R2, 0x3000, R3 ;  /* 0x0000300002037824 */ /* 0x000fe400078e0203 */
[----:B------:R-:W-:-:S04]  /*1280*/  IMAD.WIDE R24, R0, 0x4, R24 ;  /* 0x0000000400187825 */ /* 0x000fc800078e0218 */
[----:B------:R-:W-:Y:S02]  /*1290*/  IMAD R0, R21, 0x3000, R0 ;  /* 0x0000300015007824 */ /* 0x000fe400078e0200 */
[----:B0-----:R-:W-:-:S04]  /*12a0*/  IMAD.WIDE R22, R3, 0x4, R16 ;  /* 0x0000000403167825 */ /* 0x001fc800078e0210 */
[----:B------:R-:W-:Y:S02]  /*12b0*/  IMAD R3, R2, 0x3000, R3 ;  /* 0x0000300002037824 */ /* 0x000fe400078e0203 */
[----:B------:R-:W-:Y:S01]  /*12c0*/  IMAD.WIDE R16, R0, 0x4, R16 ;  /* 0x0000000400107825 */ /* 0x000fe200078e0210 */
[----:B------:R0:W-:Y:S03]  /*12d0*/  STG.E.128 desc[UR4][R12.64], R8 ;  /* 0x000000080c007986 */ /* 0x0001e6000c101d04 */
[----:B------:R-:W-:Y:S02]  /*12e0*/  IMAD R0, R21, 0x3000, R0 ;  /* 0x0000300015007824 */ /* 0x000fe400078e0200 */
[----:B--2---:R-:W-:-:S04]  /*12f0*/  IMAD.WIDE R26, R3, 0x4, R18 ;  /* 0x00000004031a7825 */ /* 0x004fc800078e0212 */
[----:B------:R-:W-:Y:S01]  /*1300*/  IMAD R3, R2, 0x3000, R3 ;  /* 0x0000300002037824 */ /* 0x000fe200078e0203 */
[----:B------:R-:W-:Y:S01]  /*1310*/  STG.E.128 desc[UR4][R24.64], R4 ;  /* 0x0000000418007986 */ /* 0x000fe2000c101d04 */
[----:B------:R-:W-:-:S04]  /*1320*/  IMAD.WIDE R18, R0, 0x4, R18 ;  /* 0x0000000400127825 */ /* 0x000fc800078e0212 */
[C---:B0-----:R-:W-:Y:S02]  /*1330*/  IMAD R12, R21.reuse, 0x3000, R0 ;  /* 0x00003000150c7824 */ /* 0x041fe400078e0200 */
[----:B------:R-:W-:Y:S02]  /*1340*/  IMAD R13, R2, 0x3000, R3 ;  /* 0x00003000020d7824 */ /* 0x000fe400078e0203 */
[----:B------:R-:W-:Y:S01]  /*1350*/  IMAD R21, R21, 0x3000, R12 ;  /* 0x0000300015157824 */ /* 0x000fe200078e020c */
[----:B------:R-:W-:Y:S01]  /*1360*/  STG.E.128 desc[UR4][R22.64], R8 ;  /* 0x0000000816007986 */ /* 0x000fe2000c101d04 */
[----:B----4-:R-:W-:-:S03]  /*1370*/  IMAD.WIDE R2, R3, 0x4, R28 ;  /* 0x0000000403027825 */ /* 0x010fc600078e021c */
[----:B------:R-:W-:Y:S01]  /*1380*/  STG.E.128 desc[UR4][R16.64], R4 ;  /* 0x0000000410007986 */ /* 0x000fe2000c101d04 */
[----:B------:R-:W-:-:S03]  /*1390*/  IMAD.WIDE R28, R12, 0x4, R28 ;  /* 0x000000040c1c7825 */ /* 0x000fc600078e021c */
[----:B------:R-:W-:Y:S01]  /*13a0*/  STG.E.128 desc[UR4][R26.64], R8 ;  /* 0x000000081a007986 */ /* 0x000fe2000c101d04 */
[----:B-1----:R-:W-:-:S03]  /*13b0*/  IMAD.WIDE R12, R13, 0x4, R14 ;  /* 0x000000040d0c7825 */ /* 0x002fc600078e020e */
[----:B------:R-:W-:Y:S01]  /*13c0*/  STG.E.128 desc[UR4][R18.64], R4 ;  /* 0x0000000412007986 */ /* 0x000fe2000c101d04 */
[----:B------:R-:W-:-:S03]  /*13d0*/  IMAD.WIDE R14, R21, 0x4, R14 ;  /* 0x00000004150e7825 */ /* 0x000fc600078e020e */
[----:B------:R-:W-:Y:S04]  /*13e0*/  STG.E.128 desc[UR4][R2.64], R8 ;  /* 0x0000000802007986 */ /* 0x000fe8000c101d04 */
[----:B------:R-:W-:Y:S04]  /*13f0*/  STG.E.128 desc[UR4][R28.64], R4 ;  /* 0x000000041c007986 */ /* 0x000fe8000c101d04 */
[----:B------:R-:W-:Y:S04]  /*1400*/  STG.E.128 desc[UR4][R12.64], R8 ;  /* 0x000000080c007986 */ /* 0x000fe8000c101d04 */
[----:B------:R-:W-:Y:S01]  /*1410*/  STG.E.128 desc[UR4][R14.64], R4 ;  /* 0x000000040e007986 */ /* 0x000fe2000c101d04 */
[----:B------:R-:W-:Y:S05]  /*1420*/  EXIT ;  /* 0x000000000000794d */ /* 0x000fea0003800000 */
.L_x_0:
[----:B------:R-:W-:-:S00]  /*1430*/  BRA `(.L_x_0) ;  /* 0xfffffffc00fc7947 */ /* 0x000fc0000383ffff */
[----:B------:R-:W-:-:S00]  /*1440*/  NOP ;  /* 0x0000000000007918 */ /* 0x000fc00000000000 */
        /* <DEDUP_REMOVED lines=11> */
.L_x_1:


//--------------------- .nv.global.init           --------------------------
	.section	.nv.global.init,"aw",@progbits
.nv.global.init:
	.type		_$_str,@object
	.size		_$_str,(_$_str_$_2 - _$_str)
_$_str:
        /*0000*/ 	.byte	0x5f, 0x5f, 0x43, 0x55, 0x44, 0x41, 0x5f, 0x46, 0x54, 0x5a, 0x00
	.type		_$_str_$_2,@object
	.size		_$_str_$_2,(.L_1 - _$_str_$_2)
_$_str_$_2:
        /*000b*/ 	.byte	0x5f, 0x5f, 0x43, 0x55, 0x44, 0x41, 0x5f, 0x50, 0x52, 0x45, 0x43, 0x5f, 0x53, 0x51, 0x52, 0x54
        /*001b*/ 	.byte	0x00
.L_1:


//--------------------- .nv.constant0.triton_poi_fused__native_batch_norm_legit_no_training_avg_pool2d_cat_relu_29 --------------------------
	.section	.nv.constant0.triton_poi_fused__native_batch_norm_legit_no_training_avg_pool2d_cat_relu_29,"a",@progbits
	.sectionflags	@""
	.align	4
.nv.constant0.triton_poi_fused__native_batch_norm_legit_no_training_avg_pool2d_cat_relu_29:
	.zero		660
